//
// Generated by NVIDIA NVVM Compiler
//
// Compiler Build ID: CL-36424714
// Cuda compilation tools, release 13.0, V13.0.88
// Based on NVVM 20.0.0
//

.version 9.0
.target sm_100
.address_size 64

	// .globl	_Z3addPiS_S_

.visible .entry _Z3addPiS_S_(
	.param .u64 .ptr .align 1 _Z3addPiS_S__param_0,
	.param .u64 .ptr .align 1 _Z3addPiS_S__param_1,
	.param .u64 .ptr .align 1 _Z3addPiS_S__param_2
)
{
	.reg .b32 	%r<7>;
	.reg .b64 	%rd<11>;

	ld.param.u64 	%rd1, [_Z3addPiS_S__param_0];
	ld.param.u64 	%rd2, [_Z3addPiS_S__param_1];
	ld.param.u64 	%rd3, [_Z3addPiS_S__param_2];
	cvta.to.global.u64 	%rd4, %rd3;
	cvta.to.global.u64 	%rd5, %rd2;
	cvta.to.global.u64 	%rd6, %rd1;
	mov.u32 	%r1, %ctaid.x;
	mov.u32 	%r2, %ctaid.y;
	mad.lo.s32 	%r3, %r2, 5, %r1;
	mul.wide.u32 	%rd7, %r3, 4;
	add.s64 	%rd8, %rd6, %rd7;
	ld.global.u32 	%r4, [%rd8];
	add.s64 	%rd9, %rd5, %rd7;
	ld.global.u32 	%r5, [%rd9];
	add.s32 	%r6, %r5, %r4;
	add.s64 	%rd10, %rd4, %rd7;
	st.global.u32 	[%rd10], %r6;
	ret;

}


// ===== COMPILED SASS (sm_100) =====

	.target	sm_100

	.elftype	@"ET_EXEC"


//--------------------- .note.nv.tkinfo           --------------------------
	.section	.note.nv.tkinfo,"",@"SHT_NOTE"
	.sectionflags	@"SHF_NOTE_NV_TKINFO"
	.tkinfo
        /*0018*/ 	.word	0x00000002
        /*0030*/ 	.string	""
        /*0030*/ 	.string	"ptxas"
        /*0030*/ 	.string	"Cuda compilation tools, release 13.0, V13.0.88"
        /*0030*/ 	.string	"Build cuda_13.0.r13.0/compiler.36424714_0"
        /*0030*/ 	.string	"-arch sm_100 -m 64 "



//--------------------- .note.nv.cuinfo           --------------------------
	.section	.note.nv.cuinfo,"",@"SHT_NOTE"
	.sectionflags	@"SHF_NOTE_NV_CUINFO"
        /*0018*/ 	.short	0x0002
        /*001a*/ 	.short	0x0064
        /*001c*/ 	.short	0x0082
	.zero		2


//--------------------- .nv.info                  --------------------------
	.section	.nv.info,"",@"SHT_CUDA_INFO"
	.align	4


	//----- nvinfo : EIATTR_REGCOUNT
	.align		4
        /*0000*/ 	.byte	0x04, 0x2f
        /*0002*/ 	.short	(.L_1 - .L_0)
	.align		4
.L_0:
        /*0004*/ 	.word	index@(_Z3addPiS_S_)
        /*0008*/ 	.word	0x0000000c


	//----- nvinfo : EIATTR_FRAME_SIZE
	.align		4
.L_1:
        /*000c*/ 	.byte	0x04, 0x11
        /*000e*/ 	.short	(.L_3 - .L_2)
	.align		4
.L_2:
        /*0010*/ 	.word	index@(_Z3addPiS_S_)
        /*0014*/ 	.word	0x00000000


	//----- nvinfo : EIATTR_MIN_STACK_SIZE
	.align		4
.L_3:
        /*0018*/ 	.byte	0x04, 0x12
        /*001a*/ 	.short	(.L_5 - .L_4)
	.align		4
.L_4:
        /*001c*/ 	.word	index@(_Z3addPiS_S_)
        /*0020*/ 	.word	0x00000000
.L_5:


//--------------------- .nv.compat                --------------------------
	.section	.nv.compat,"",@"SHT_CUDA_COMPAT_INFO"
	.align	4
        /*0000*/ 	.byte	0x02, 0x09, 0x00, 0x00, 0x02, 0x02, 0x01, 0x00, 0x02, 0x05, 0x05, 0x00, 0x03, 0x07, 0x01, 0x01
        /*0010*/ 	.byte	0x02, 0x03, 0x00, 0x00, 0x02, 0x06, 0x01, 0x00, 0x04, 0x0b, 0x08, 0x00, 0x09, 0x00, 0x00, 0x00
        /*0020*/ 	.byte	0x00, 0x00, 0x00, 0x00


//--------------------- .nv.info._Z3addPiS_S_     --------------------------
	.section	.nv.info._Z3addPiS_S_,"",@"SHT_CUDA_INFO"
	.sectionflags	@""
	.align	4


	//----- nvinfo : EIATTR_CUDA_API_VERSION
	.align		4
        /*0000*/ 	.byte	0x04, 0x37
        /*0002*/ 	.short	(.L_7 - .L_6)
.L_6:
        /*0004*/ 	.word	0x00000082


	//----- nvinfo : EIATTR_KPARAM_INFO
	.align		4
.L_7:
        /*0008*/ 	.byte	0x04, 0x17
        /*000a*/ 	.short	(.L_9 - .L_8)
.L_8:
        /*000c*/ 	.word	0x00000000
        /*0010*/ 	.short	0x0002
        /*0012*/ 	.short	0x0010
        /*0014*/ 	.byte	0x00, 0xf5, 0x21, 0x00


	//----- nvinfo : EIATTR_KPARAM_INFO
	.align		4
.L_9:
        /*0018*/ 	.byte	0x04, 0x17
        /*001a*/ 	.short	(.L_11 - .L_10)
.L_10:
        /*001c*/ 	.word	0x00000000
        /*0020*/ 	.short	0x0001
        /*0022*/ 	.short	0x0008
        /*0024*/ 	.byte	0x00, 0xf5, 0x21, 0x00


	//----- nvinfo : EIATTR_KPARAM_INFO
	.align		4
.L_11:
        /*0028*/ 	.byte	0x04, 0x17
        /*002a*/ 	.short	(.L_13 - .L_12)
.L_12:
        /*002c*/ 	.word	0x00000000
        /*0030*/ 	.short	0x0000
        /*0032*/ 	.short	0x0000
        /*0034*/ 	.byte	0x00, 0xf5, 0x21, 0x00


	//----- nvinfo : EIATTR_SPARSE_MMA_MASK
	.align		4
.L_13:
        /*0038*/ 	.byte	0x03, 0x50
        /*003a*/ 	.short	0x0000


	//----- nvinfo : EIATTR_MAXREG_COUNT
	.align		4
        /*003c*/ 	.byte	0x03, 0x1b
        /*003e*/ 	.short	0x00ff


	//----- nvinfo : EIATTR_MERCURY_ISA_VERSION
	.align		4
        /*0040*/ 	.byte	0x03, 0x5f
        /*0042*/ 	.short	0x0101


	//----- nvinfo : EIATTR_VRC_CTA_INIT_COUNT
	.align		4
        /*0044*/ 	.byte	0x02, 0x4a
	.zero		1
	.zero		1


	//----- nvinfo : EIATTR_EXIT_INSTR_OFFSETS
	.align		4
        /*0048*/ 	.byte	0x04, 0x1c
        /*004a*/ 	.short	(.L_15 - .L_14)


	//   ....[0]....
.L_14:
        /*004c*/ 	.word	0x000000f0


	//----- nvinfo : EIATTR_CBANK_PARAM_SIZE
	.align		4
.L_15:
        /*0050*/ 	.byte	0x03, 0x19
        /*0052*/ 	.short	0x0018


	//----- nvinfo : EIATTR_PARAM_CBANK
	.align		4
        /*0054*/ 	.byte	0x04, 0x0a
        /*0056*/ 	.short	(.L_17 - .L_16)
	.align		4
.L_16:
        /*0058*/ 	.word	index@(.nv.constant0._Z3addPiS_S_)
        /*005c*/ 	.short	0x0380
        /*005e*/ 	.short	0x0018


	//----- nvinfo : EIATTR_SW_WAR
	.align		4
.L_17:
        /*0060*/ 	.byte	0x04, 0x36
        /*0062*/ 	.short	(.L_19 - .L_18)
.L_18:
        /*0064*/ 	.word	0x00000008
.L_19:


//--------------------- .nv.callgraph             --------------------------
	.section	.nv.callgraph,"",@"SHT_CUDA_CALLGRAPH"
	.align	4
	.sectionentsize	8
	.align		4
        /*0000*/ 	.word	0x00000000
	.align		4
        /*0004*/ 	.word	0xffffffff
	.align		4
        /*0008*/ 	.word	0x00000000
	.align		4
        /*000c*/ 	.word	0xfffffffe
	.align		4
        /*0010*/ 	.word	0x00000000
	.align		4
        /*0014*/ 	.word	0xfffffffd
	.align		4
        /*0018*/ 	.word	0x00000000
	.align		4
        /*001c*/ 	.word	0xfffffffc


//--------------------- .text._Z3addPiS_S_        --------------------------
	.section	.text._Z3addPiS_S_,"ax",@progbits
	.align	128
        .global         _Z3addPiS_S_
        .type           _Z3addPiS_S_,@function
        .size           _Z3addPiS_S_,(.L_x_1 - _Z3addPiS_S_)
        .other          _Z3addPiS_S_,@"STO_CUDA_ENTRY STV_DEFAULT"
_Z3addPiS_S_:
.text._Z3addPiS_S_:
[----:B------:R-:W-:Y:S01]  /*0000*/  LDC R1, c[0x0][0x37c] ;  /* 0x0000df00ff017b82 */ /* 0x000fe20000000800 */
[----:B------:R-:W0:Y:S07]  /*0010*/  S2R R9, SR_CTAID.X ;  /* 0x0000000000097919 */ /* 0x000e2e0000002500 */
[----:B------:R-:W1:Y:S01]  /*0020*/  LDC.64 R2, c[0x0][0x380] ;  /* 0x0000e000ff027b82 */ /* 0x000e620000000a00 */
[----:B------:R-:W2:Y:S01]  /*0030*/  LDCU.64 UR4, c[0x0][0x358] ;  /* 0x00006b00ff0477ac */ /* 0x000ea20008000a00 */
[----:B------:R-:W0:Y:S06]  /*0040*/  S2R R0, SR_CTAID.Y ;  /* 0x0000000000007919 */ /* 0x000e2c0000002600 */
[----:B------:R-:W3:Y:S08]  /*0050*/  LDC.64 R4, c[0x0][0x388] ;  /* 0x0000e200ff047b82 */ /* 0x000ef00000000a00 */
[----:B------:R-:W4:Y:S01]  /*0060*/  LDC.64 R6, c[0x0][0x390] ;  /* 0x0000e400ff067b82 */ /* 0x000f220000000a00 */
[----:B0-----:R-:W-:-:S04]  /*0070*/  IMAD R9, R0, 0x5, R9 ;  /* 0x0000000500097824 */ /* 0x001fc800078e0209 */
[----:B-1----:R-:W-:-:S04]  /*0080*/  IMAD.WIDE.U32 R2, R9, 0x4, R2 ;  /* 0x0000000409027825 */ /* 0x002fc800078e0002 */
[C---:B---3--:R-:W-:Y:S02]  /*0090*/  IMAD.WIDE.U32 R4, R9.reuse, 0x4, R4 ;  /* 0x0000000409047825 */ /* 0x048fe400078e0004 */
[----:B--2---:R-:W2:Y:S04]  /*00a0*/  LDG.E R2, desc[UR4][R2.64] ;  /* 0x0000000402027981 */ /* 0x004ea8000c1e1900 */
[----:B------:R-:W2:Y:S01]  /*00b0*/  LDG.E R5, desc[UR4][R4.64] ;  /* 0x0000000404057981 */ /* 0x000ea2000c1e1900 */
[----:B----4-:R-:W-:Y:S01]  /*00c0*/  IMAD.WIDE.U32 R6, R9, 0x4, R6 ;  /* 0x0000000409067825 */ /* 0x010fe200078e0006 */
[----:B--2---:R-:W-:-:S05]  /*00d0*/  IADD3 R9, PT, PT, R2, R5, RZ ;  /* 0x0000000502097210 */ /* 0x004fca0007ffe0ff */
[----:B------:R-:W-:Y:S01]  /*00e0*/  STG.E desc[UR4][R6.64], R9 ;  /* 0x0000000906007986 */ /* 0x000fe2000c101904 */
[----:B------:R-:W-:Y:S05]  /*00f0*/  EXIT ;  /* 0x000000000000794d */ /* 0x000fea0003800000 */
.L_x_0:
[----:B------:R-:W-:-:S00]  /*0100*/  BRA `(.L_x_0) ;  /* 0xfffffffc00fc7947 */ /* 0x000fc0000383ffff */
[----:B------:R-:W-:-:S00]  /*0110*/  NOP ;  /* 0x0000000000007918 */ /* 0x000fc00000000000 */
        /* <DEDUP_REMOVED lines=14> */
.L_x_1:


//--------------------- .nv.shared.reserved.0     --------------------------
	.section	.nv.shared.reserved.0,"aw",@nobits
	.weak		__nv_reservedSMEM_offset_0_alias
	.size		__nv_reservedSMEM_offset_0_alias, 0, 64
	.other		__nv_reservedSMEM_offset_0_alias,@"STO_CUDA_RESERVED_SHARED STV_DEFAULT"
__nv_reservedSMEM_offset_0_alias:
	.zero		0
	.zero		64


//--------------------- .nv.constant0._Z3addPiS_S_ --------------------------
	.section	.nv.constant0._Z3addPiS_S_,"a",@progbits
	.sectionflags	@""
	.align	4
.nv.constant0._Z3addPiS_S_:
	.zero		920


//--------------------- SYMBOLS --------------------------

	.type		.nv.reservedSmem.offset0,@object
	.size		.nv.reservedSmem.offset0,0x4
